//
// Generated by NVIDIA NVVM Compiler
//
// Compiler Build ID: CL-36424714
// Cuda compilation tools, release 13.0, V13.0.88
// Based on NVVM 20.0.0
//

.version 9.0
.target sm_100
.address_size 64

	// .globl	_Z24atomicSumReductionKernelPfS_
.extern .shared .align 16 .b8 inputShared[];

.visible .entry _Z24atomicSumReductionKernelPfS_(
	.param .u64 .ptr .align 1 _Z24atomicSumReductionKernelPfS__param_0,
	.param .u64 .ptr .align 1 _Z24atomicSumReductionKernelPfS__param_1
)
{
	.reg .b32 	%f<4>;
	.reg .b64 	%rd<5>;

	ld.param.u64 	%rd1, [_Z24atomicSumReductionKernelPfS__param_0];
	ld.param.u64 	%rd2, [_Z24atomicSumReductionKernelPfS__param_1];
	cvta.to.global.u64 	%rd3, %rd2;
	cvta.to.global.u64 	%rd4, %rd1;
	ld.global.f32 	%f1, [%rd4];
	ld.global.f32 	%f2, [%rd3];
	add.f32 	%f3, %f1, %f2;
	st.global.f32 	[%rd3], %f3;
	ret;

}
	// .globl	_Z28convergentSumReductionKernelPfS_
.visible .entry _Z28convergentSumReductionKernelPfS_(
	.param .u64 .ptr .align 1 _Z28convergentSumReductionKernelPfS__param_0,
	.param .u64 .ptr .align 1 _Z28convergentSumReductionKernelPfS__param_1
)
{
	.reg .pred 	%p<4>;
	.reg .b32 	%r<6>;
	.reg .b32 	%f<5>;
	.reg .b64 	%rd<9>;

	ld.param.u64 	%rd4, [_Z28convergentSumReductionKernelPfS__param_0];
	ld.param.u64 	%rd3, [_Z28convergentSumReductionKernelPfS__param_1];
	cvta.to.global.u64 	%rd1, %rd4;
	mov.u32 	%r1, %tid.x;
	mov.u32 	%r5, %ntid.x;
	mul.wide.u32 	%rd5, %r1, 4;
	add.s64 	%rd2, %rd1, %rd5;
$L__BB1_1:
	setp.ge.u32 	%p1, %r1, %r5;
	@%p1 bra 	$L__BB1_3;
	mul.wide.s32 	%rd6, %r5, 4;
	add.s64 	%rd7, %rd2, %rd6;
	ld.global.f32 	%f1, [%rd7];
	ld.global.f32 	%f2, [%rd2];
	add.f32 	%f3, %f1, %f2;
	st.global.f32 	[%rd2], %f3;
$L__BB1_3:
	bar.sync 	0;
	shr.u32 	%r4, %r5, 1;
	setp.gt.u32 	%p2, %r5, 1;
	mov.u32 	%r5, %r4;
	@%p2 bra 	$L__BB1_1;
	setp.ne.s32 	%p3, %r1, 0;
	@%p3 bra 	$L__BB1_6;
	ld.global.f32 	%f4, [%rd1];
	cvta.to.global.u64 	%rd8, %rd3;
	st.global.f32 	[%rd8], %f4;
$L__BB1_6:
	ret;

}
	// .globl	_Z30sharedMemorySumReductionKernelPfS_
.visible .entry _Z30sharedMemorySumReductionKernelPfS_(
	.param .u64 .ptr .align 1 _Z30sharedMemorySumReductionKernelPfS__param_0,
	.param .u64 .ptr .align 1 _Z30sharedMemorySumReductionKernelPfS__param_1
)
{
	.reg .pred 	%p<5>;
	.reg .b32 	%r<11>;
	.reg .b32 	%f<8>;
	.reg .b64 	%rd<9>;

	ld.param.u64 	%rd2, [_Z30sharedMemorySumReductionKernelPfS__param_0];
	ld.param.u64 	%rd1, [_Z30sharedMemorySumReductionKernelPfS__param_1];
	cvta.to.global.u64 	%rd3, %rd2;
	mov.u32 	%r1, %tid.x;
	mul.wide.u32 	%rd4, %r1, 4;
	add.s64 	%rd5, %rd3, %rd4;
	ld.global.f32 	%f1, [%rd5];
	mov.u32 	%r10, %ntid.x;
	mul.wide.s32 	%rd6, %r10, 4;
	add.s64 	%rd7, %rd5, %rd6;
	ld.global.f32 	%f2, [%rd7];
	add.f32 	%f3, %f1, %f2;
	shl.b32 	%r6, %r1, 2;
	mov.u32 	%r7, inputShared;
	add.s32 	%r3, %r7, %r6;
	st.shared.f32 	[%r3], %f3;
	setp.lt.u32 	%p1, %r10, 2;
	@%p1 bra 	$L__BB2_4;
$L__BB2_1:
	shr.u32 	%r5, %r10, 1;
	bar.sync 	0;
	setp.ge.u32 	%p2, %r1, %r5;
	@%p2 bra 	$L__BB2_3;
	shl.b32 	%r8, %r5, 2;
	add.s32 	%r9, %r3, %r8;
	ld.shared.f32 	%f4, [%r9];
	ld.shared.f32 	%f5, [%r3];
	add.f32 	%f6, %f4, %f5;
	st.shared.f32 	[%r3], %f6;
$L__BB2_3:
	setp.gt.u32 	%p3, %r10, 3;
	mov.u32 	%r10, %r5;
	@%p3 bra 	$L__BB2_1;
$L__BB2_4:
	setp.ne.s32 	%p4, %r1, 0;
	@%p4 bra 	$L__BB2_6;
	ld.shared.f32 	%f7, [inputShared];
	cvta.to.global.u64 	%rd8, %rd1;
	st.global.f32 	[%rd8], %f7;
$L__BB2_6:
	ret;

}
	// .globl	_Z27segmentedSumReductionKernelPfS_
.visible .entry _Z27segmentedSumReductionKernelPfS_(
	.param .u64 .ptr .align 1 _Z27segmentedSumReductionKernelPfS__param_0,
	.param .u64 .ptr .align 1 _Z27segmentedSumReductionKernelPfS__param_1
)
{


	ret;

}


// ===== COMPILED SASS (sm_100) =====

	.target	sm_100

	.elftype	@"ET_EXEC"


//--------------------- .note.nv.tkinfo           --------------------------
	.section	.note.nv.tkinfo,"",@"SHT_NOTE"
	.sectionflags	@"SHF_NOTE_NV_TKINFO"
	.tkinfo
        /*0018*/ 	.word	0x00000002
        /*0030*/ 	.string	""
        /*0030*/ 	.string	"ptxas"
        /*0030*/ 	.string	"Cuda compilation tools, release 13.0, V13.0.88"
        /*0030*/ 	.string	"Build cuda_13.0.r13.0/compiler.36424714_0"
        /*0030*/ 	.string	"-arch sm_100 -m 64 "



//--------------------- .note.nv.cuinfo           --------------------------
	.section	.note.nv.cuinfo,"",@"SHT_NOTE"
	.sectionflags	@"SHF_NOTE_NV_CUINFO"
        /*0018*/ 	.short	0x0002
        /*001a*/ 	.short	0x0064
        /*001c*/ 	.short	0x0082
	.zero		2


//--------------------- .nv.info                  --------------------------
	.section	.nv.info,"",@"SHT_CUDA_INFO"
	.align	4


	//----- nvinfo : EIATTR_REGCOUNT
	.align		4
        /*0000*/ 	.byte	0x04, 0x2f
        /*0002*/ 	.short	(.L_1 - .L_0)
	.align		4
.L_0:
        /*0004*/ 	.word	index@(_Z24atomicSumReductionKernelPfS_)
        /*0008*/ 	.word	0x0000000a


	//----- nvinfo : EIATTR_FRAME_SIZE
	.align		4
.L_1:
        /*000c*/ 	.byte	0x04, 0x11
        /*000e*/ 	.short	(.L_3 - .L_2)
	.align		4
.L_2:
        /*0010*/ 	.word	index@(_Z24atomicSumReductionKernelPfS_)
        /*0014*/ 	.word	0x00000000


	//----- nvinfo : EIATTR_REGCOUNT
	.align		4
.L_3:
        /*0018*/ 	.byte	0x04, 0x2f
        /*001a*/ 	.short	(.L_5 - .L_4)
	.align		4
.L_4:
        /*001c*/ 	.word	index@(_Z28convergentSumReductionKernelPfS_)
        /*0020*/ 	.word	0x0000000c


	//----- nvinfo : EIATTR_FRAME_SIZE
	.align		4
.L_5:
        /*0024*/ 	.byte	0x04, 0x11
        /*0026*/ 	.short	(.L_7 - .L_6)
	.align		4
.L_6:
        /*0028*/ 	.word	index@(_Z28convergentSumReductionKernelPfS_)
        /*002c*/ 	.word	0x00000000


	//----- nvinfo : EIATTR_REGCOUNT
	.align		4
.L_7:
        /*0030*/ 	.byte	0x04, 0x2f
        /*0032*/ 	.short	(.L_9 - .L_8)
	.align		4
.L_8:
        /*0034*/ 	.word	index@(_Z30sharedMemorySumReductionKernelPfS_)
        /*0038*/ 	.word	0x0000000e


	//----- nvinfo : EIATTR_FRAME_SIZE
	.align		4
.L_9:
        /*003c*/ 	.byte	0x04, 0x11
        /*003e*/ 	.short	(.L_11 - .L_10)
	.align		4
.L_10:
        /*0040*/ 	.word	index@(_Z30sharedMemorySumReductionKernelPfS_)
        /*0044*/ 	.word	0x00000000


	//----- nvinfo : EIATTR_REGCOUNT
	.align		4
.L_11:
        /*0048*/ 	.byte	0x04, 0x2f
        /*004a*/ 	.short	(.L_13 - .L_12)
	.align		4
.L_12:
        /*004c*/ 	.word	index@(_Z27segmentedSumReductionKernelPfS_)
        /*0050*/ 	.word	0x00000004


	//----- nvinfo : EIATTR_FRAME_SIZE
	.align		4
.L_13:
        /*0054*/ 	.byte	0x04, 0x11
        /*0056*/ 	.short	(.L_15 - .L_14)
	.align		4
.L_14:
        /*0058*/ 	.word	index@(_Z27segmentedSumReductionKernelPfS_)
        /*005c*/ 	.word	0x00000000


	//----- nvinfo : EIATTR_MIN_STACK_SIZE
	.align		4
.L_15:
        /*0060*/ 	.byte	0x04, 0x12
        /*0062*/ 	.short	(.L_17 - .L_16)
	.align		4
.L_16:
        /*0064*/ 	.word	index@(_Z27segmentedSumReductionKernelPfS_)
        /*0068*/ 	.word	0x00000000


	//----- nvinfo : EIATTR_MIN_STACK_SIZE
	.align		4
.L_17:
        /*006c*/ 	.byte	0x04, 0x12
        /*006e*/ 	.short	(.L_19 - .L_18)
	.align		4
.L_18:
        /*0070*/ 	.word	index@(_Z30sharedMemorySumReductionKernelPfS_)
        /*0074*/ 	.word	0x00000000


	//----- nvinfo : EIATTR_MIN_STACK_SIZE
	.align		4
.L_19:
        /*0078*/ 	.byte	0x04, 0x12
        /*007a*/ 	.short	(.L_21 - .L_20)
	.align		4
.L_20:
        /*007c*/ 	.word	index@(_Z28convergentSumReductionKernelPfS_)
        /*0080*/ 	.word	0x00000000


	//----- nvinfo : EIATTR_MIN_STACK_SIZE
	.align		4
.L_21:
        /*0084*/ 	.byte	0x04, 0x12
        /*0086*/ 	.short	(.L_23 - .L_22)
	.align		4
.L_22:
        /*0088*/ 	.word	index@(_Z24atomicSumReductionKernelPfS_)
        /*008c*/ 	.word	0x00000000
.L_23:


//--------------------- .nv.compat                --------------------------
	.section	.nv.compat,"",@"SHT_CUDA_COMPAT_INFO"
	.align	4
        /*0000*/ 	.byte	0x02, 0x09, 0x00, 0x00, 0x02, 0x02, 0x01, 0x00, 0x02, 0x05, 0x05, 0x00, 0x03, 0x07, 0x01, 0x01
        /*0010*/ 	.byte	0x02, 0x03, 0x00, 0x00, 0x02, 0x06, 0x01, 0x00, 0x04, 0x0b, 0x08, 0x00, 0x09, 0x00, 0x00, 0x00
        /*0020*/ 	.byte	0x00, 0x00, 0x00, 0x00


//--------------------- .nv.info._Z27segmentedSumReductionKernelPfS_ --------------------------
	.section	.nv.info._Z27segmentedSumReductionKernelPfS_,"",@"SHT_CUDA_INFO"
	.sectionflags	@""
	.align	4


	//----- nvinfo : EIATTR_CUDA_API_VERSION
	.align		4
        /*0000*/ 	.byte	0x04, 0x37
        /*0002*/ 	.short	(.L_25 - .L_24)
.L_24:
        /*0004*/ 	.word	0x00000082


	//----- nvinfo : EIATTR_KPARAM_INFO
	.align		4
.L_25:
        /*0008*/ 	.byte	0x04, 0x17
        /*000a*/ 	.short	(.L_27 - .L_26)
.L_26:
        /*000c*/ 	.word	0x00000000
        /*0010*/ 	.short	0x0001
        /*0012*/ 	.short	0x0008
        /*0014*/ 	.byte	0x00, 0xf5, 0x21, 0x00


	//----- nvinfo : EIATTR_KPARAM_INFO
	.align		4
.L_27:
        /*0018*/ 	.byte	0x04, 0x17
        /*001a*/ 	.short	(.L_29 - .L_28)
.L_28:
        /*001c*/ 	.word	0x00000000
        /*0020*/ 	.short	0x0000
        /*0022*/ 	.short	0x0000
        /*0024*/ 	.byte	0x00, 0xf5, 0x21, 0x00


	//----- nvinfo : EIATTR_SPARSE_MMA_MASK
	.align		4
.L_29:
        /*0028*/ 	.byte	0x03, 0x50
        /*002a*/ 	.short	0x0000


	//----- nvinfo : EIATTR_MAXREG_COUNT
	.align		4
        /*002c*/ 	.byte	0x03, 0x1b
        /*002e*/ 	.short	0x00ff


	//----- nvinfo : EIATTR_MERCURY_ISA_VERSION
	.align		4
        /*0030*/ 	.byte	0x03, 0x5f
        /*0032*/ 	.short	0x0101


	//----- nvinfo : EIATTR_VRC_CTA_INIT_COUNT
	.align		4
        /*0034*/ 	.byte	0x02, 0x4a
	.zero		1
	.zero		1


	//----- nvinfo : EIATTR_EXIT_INSTR_OFFSETS
	.align		4
        /*0038*/ 	.byte	0x04, 0x1c
        /*003a*/ 	.short	(.L_31 - .L_30)


	//   ....[0]....
.L_30:
        /*003c*/ 	.word	0x00000010


	//----- nvinfo : EIATTR_CBANK_PARAM_SIZE
	.align		4
.L_31:
        /*0040*/ 	.byte	0x03, 0x19
        /*0042*/ 	.short	0x0010


	//----- nvinfo : EIATTR_PARAM_CBANK
	.align		4
        /*0044*/ 	.byte	0x04, 0x0a
        /*0046*/ 	.short	(.L_33 - .L_32)
	.align		4
.L_32:
        /*0048*/ 	.word	index@(.nv.constant0._Z27segmentedSumReductionKernelPfS_)
        /*004c*/ 	.short	0x0380
        /*004e*/ 	.short	0x0010


	//----- nvinfo : EIATTR_SW_WAR
	.align		4
.L_33:
        /*0050*/ 	.byte	0x04, 0x36
        /*0052*/ 	.short	(.L_35 - .L_34)
.L_34:
        /*0054*/ 	.word	0x00000008
.L_35:


//--------------------- .nv.info._Z30sharedMemorySumReductionKernelPfS_ --------------------------
	.section	.nv.info._Z30sharedMemorySumReductionKernelPfS_,"",@"SHT_CUDA_INFO"
	.sectionflags	@""
	.align	4


	//----- nvinfo : EIATTR_CUDA_API_VERSION
	.align		4
        /*0000*/ 	.byte	0x04, 0x37
        /*0002*/ 	.short	(.L_37 - .L_36)
.L_36:
        /*0004*/ 	.word	0x00000082


	//----- nvinfo : EIATTR_KPARAM_INFO
	.align		4
.L_37:
        /*0008*/ 	.byte	0x04, 0x17
        /*000a*/ 	.short	(.L_39 - .L_38)
.L_38:
        /*000c*/ 	.word	0x00000000
        /*0010*/ 	.short	0x0001
        /*0012*/ 	.short	0x0008
        /*0014*/ 	.byte	0x00, 0xf5, 0x21, 0x00


	//----- nvinfo : EIATTR_KPARAM_INFO
	.align		4
.L_39:
        /*0018*/ 	.byte	0x04, 0x17
        /*001a*/ 	.short	(.L_41 - .L_40)
.L_40:
        /*001c*/ 	.word	0x00000000
        /*0020*/ 	.short	0x0000
        /*0022*/ 	.short	0x0000
        /*0024*/ 	.byte	0x00, 0xf5, 0x21, 0x00


	//----- nvinfo : EIATTR_SPARSE_MMA_MASK
	.align		4
.L_41:
        /*0028*/ 	.byte	0x03, 0x50
        /*002a*/ 	.short	0x0000


	//----- nvinfo : EIATTR_MAXREG_COUNT
	.align		4
        /*002c*/ 	.byte	0x03, 0x1b
        /*002e*/ 	.short	0x00ff


	//----- nvinfo : EIATTR_NUM_BARRIERS
	.align		4
        /*0030*/ 	.byte	0x02, 0x4c
        /*0032*/ 	.byte	0x01
	.zero		1


	//----- nvinfo : EIATTR_MERCURY_ISA_VERSION
	.align		4
        /*0034*/ 	.byte	0x03, 0x5f
        /*0036*/ 	.short	0x0101


	//----- nvinfo : EIATTR_VRC_CTA_INIT_COUNT
	.align		4
        /*0038*/ 	.byte	0x02, 0x4a
	.zero		1
	.zero		1


	//----- nvinfo : EIATTR_EXIT_INSTR_OFFSETS
	.align		4
        /*003c*/ 	.byte	0x04, 0x1c
        /*003e*/ 	.short	(.L_43 - .L_42)


	//   ....[0]....
.L_42:
        /*0040*/ 	.word	0x000001e0


	//   ....[1]....
        /*0044*/ 	.word	0x00000250


	//----- nvinfo : EIATTR_CBANK_PARAM_SIZE
	.align		4
.L_43:
        /*0048*/ 	.byte	0x03, 0x19
        /*004a*/ 	.short	0x0010


	//----- nvinfo : EIATTR_PARAM_CBANK
	.align		4
        /*004c*/ 	.byte	0x04, 0x0a
        /*004e*/ 	.short	(.L_45 - .L_44)
	.align		4
.L_44:
        /*0050*/ 	.word	index@(.nv.constant0._Z30sharedMemorySumReductionKernelPfS_)
        /*0054*/ 	.short	0x0380
        /*0056*/ 	.short	0x0010


	//----- nvinfo : EIATTR_SW_WAR
	.align		4
.L_45:
        /*0058*/ 	.byte	0x04, 0x36
        /*005a*/ 	.short	(.L_47 - .L_46)
.L_46:
        /*005c*/ 	.word	0x00000008
.L_47:


//--------------------- .nv.info._Z28convergentSumReductionKernelPfS_ --------------------------
	.section	.nv.info._Z28convergentSumReductionKernelPfS_,"",@"SHT_CUDA_INFO"
	.sectionflags	@""
	.align	4


	//----- nvinfo : EIATTR_CUDA_API_VERSION
	.align		4
        /*0000*/ 	.byte	0x04, 0x37
        /*0002*/ 	.short	(.L_49 - .L_48)
.L_48:
        /*0004*/ 	.word	0x00000082


	//----- nvinfo : EIATTR_KPARAM_INFO
	.align		4
.L_49:
        /*0008*/ 	.byte	0x04, 0x17
        /*000a*/ 	.short	(.L_51 - .L_50)
.L_50:
        /*000c*/ 	.word	0x00000000
        /*0010*/ 	.short	0x0001
        /*0012*/ 	.short	0x0008
        /*0014*/ 	.byte	0x00, 0xf5, 0x21, 0x00


	//----- nvinfo : EIATTR_KPARAM_INFO
	.align		4
.L_51:
        /*0018*/ 	.byte	0x04, 0x17
        /*001a*/ 	.short	(.L_53 - .L_52)
.L_52:
        /*001c*/ 	.word	0x00000000
        /*0020*/ 	.short	0x0000
        /*0022*/ 	.short	0x0000
        /*0024*/ 	.byte	0x00, 0xf5, 0x21, 0x00


	//----- nvinfo : EIATTR_SPARSE_MMA_MASK
	.align		4
.L_53:
        /*0028*/ 	.byte	0x03, 0x50
        /*002a*/ 	.short	0x0000


	//----- nvinfo : EIATTR_MAXREG_COUNT
	.align		4
        /*002c*/ 	.byte	0x03, 0x1b
        /*002e*/ 	.short	0x00ff


	//----- nvinfo : EIATTR_NUM_BARRIERS
	.align		4
        /*0030*/ 	.byte	0x02, 0x4c
        /*0032*/ 	.byte	0x01
	.zero		1


	//----- nvinfo : EIATTR_MERCURY_ISA_VERSION
	.align		4
        /*0034*/ 	.byte	0x03, 0x5f
        /*0036*/ 	.short	0x0101


	//----- nvinfo : EIATTR_VRC_CTA_INIT_COUNT
	.align		4
        /*0038*/ 	.byte	0x02, 0x4a
	.zero		1
	.zero		1


	//----- nvinfo : EIATTR_EXIT_INSTR_OFFSETS
	.align		4
        /*003c*/ 	.byte	0x04, 0x1c
        /*003e*/ 	.short	(.L_55 - .L_54)


	//   ....[0]....
.L_54:
        /*0040*/ 	.word	0x00000150


	//   ....[1]....
        /*0044*/ 	.word	0x000001a0


	//----- nvinfo : EIATTR_CRS_STACK_SIZE
	.align		4
.L_55:
        /*0048*/ 	.byte	0x04, 0x1e
        /*004a*/ 	.short	(.L_57 - .L_56)
.L_56:
        /*004c*/ 	.word	0x00000000


	//----- nvinfo : EIATTR_CBANK_PARAM_SIZE
	.align		4
.L_57:
        /*0050*/ 	.byte	0x03, 0x19
        /*0052*/ 	.short	0x0010


	//----- nvinfo : EIATTR_PARAM_CBANK
	.align		4
        /*0054*/ 	.byte	0x04, 0x0a
        /*0056*/ 	.short	(.L_59 - .L_58)
	.align		4
.L_58:
        /*0058*/ 	.word	index@(.nv.constant0._Z28convergentSumReductionKernelPfS_)
        /*005c*/ 	.short	0x0380
        /*005e*/ 	.short	0x0010


	//----- nvinfo : EIATTR_SW_WAR
	.align		4
.L_59:
        /*0060*/ 	.byte	0x04, 0x36
        /*0062*/ 	.short	(.L_61 - .L_60)
.L_60:
        /*0064*/ 	.word	0x00000008
.L_61:


//--------------------- .nv.info._Z24atomicSumReductionKernelPfS_ --------------------------
	.section	.nv.info._Z24atomicSumReductionKernelPfS_,"",@"SHT_CUDA_INFO"
	.sectionflags	@""
	.align	4


	//----- nvinfo : EIATTR_CUDA_API_VERSION
	.align		4
        /*0000*/ 	.byte	0x04, 0x37
        /*0002*/ 	.short	(.L_63 - .L_62)
.L_62:
        /*0004*/ 	.word	0x00000082


	//----- nvinfo : EIATTR_KPARAM_INFO
	.align		4
.L_63:
        /*0008*/ 	.byte	0x04, 0x17
        /*000a*/ 	.short	(.L_65 - .L_64)
.L_64:
        /*000c*/ 	.word	0x00000000
        /*0010*/ 	.short	0x0001
        /*0012*/ 	.short	0x0008
        /*0014*/ 	.byte	0x00, 0xf5, 0x21, 0x00


	//----- nvinfo : EIATTR_KPARAM_INFO
	.align		4
.L_65:
        /*0018*/ 	.byte	0x04, 0x17
        /*001a*/ 	.short	(.L_67 - .L_66)
.L_66:
        /*001c*/ 	.word	0x00000000
        /*0020*/ 	.short	0x0000
        /*0022*/ 	.short	0x0000
        /*0024*/ 	.byte	0x00, 0xf5, 0x21, 0x00


	//----- nvinfo : EIATTR_SPARSE_MMA_MASK
	.align		4
.L_67:
        /*0028*/ 	.byte	0x03, 0x50
        /*002a*/ 	.short	0x0000


	//----- nvinfo : EIATTR_MAXREG_COUNT
	.align		4
        /*002c*/ 	.byte	0x03, 0x1b
        /*002e*/ 	.short	0x00ff


	//----- nvinfo : EIATTR_MERCURY_ISA_VERSION
	.align		4
        /*0030*/ 	.byte	0x03, 0x5f
        /*0032*/ 	.short	0x0101


	//----- nvinfo : EIATTR_VRC_CTA_INIT_COUNT
	.align		4
        /*0034*/ 	.byte	0x02, 0x4a
	.zero		1
	.zero		1


	//----- nvinfo : EIATTR_EXIT_INSTR_OFFSETS
	.align		4
        /*0038*/ 	.byte	0x04, 0x1c
        /*003a*/ 	.short	(.L_69 - .L_68)


	//   ....[0]....
.L_68:
        /*003c*/ 	.word	0x00000080


	//----- nvinfo : EIATTR_CBANK_PARAM_SIZE
	.align		4
.L_69:
        /*0040*/ 	.byte	0x03, 0x19
        /*0042*/ 	.short	0x0010


	//----- nvinfo : EIATTR_PARAM_CBANK
	.align		4
        /*0044*/ 	.byte	0x04, 0x0a
        /*0046*/ 	.short	(.L_71 - .L_70)
	.align		4
.L_70:
        /*0048*/ 	.word	index@(.nv.constant0._Z24atomicSumReductionKernelPfS_)
        /*004c*/ 	.short	0x0380
        /*004e*/ 	.short	0x0010


	//----- nvinfo : EIATTR_SW_WAR
	.align		4
.L_71:
        /*0050*/ 	.byte	0x04, 0x36
        /*0052*/ 	.short	(.L_73 - .L_72)
.L_72:
        /*0054*/ 	.word	0x00000008
.L_73:


//--------------------- .nv.callgraph             --------------------------
	.section	.nv.callgraph,"",@"SHT_CUDA_CALLGRAPH"
	.align	4
	.sectionentsize	8
	.align		4
        /*0000*/ 	.word	0x00000000
	.align		4
        /*0004*/ 	.word	0xffffffff
	.align		4
        /*0008*/ 	.word	0x00000000
	.align		4
        /*000c*/ 	.word	0xfffffffe
	.align		4
        /*0010*/ 	.word	0x00000000
	.align		4
        /*0014*/ 	.word	0xfffffffd
	.align		4
        /*0018*/ 	.word	0x00000000
	.align		4
        /*001c*/ 	.word	0xfffffffc


//--------------------- .text._Z27segmentedSumReductionKernelPfS_ --------------------------
	.section	.text._Z27segmentedSumReductionKernelPfS_,"ax",@progbits
	.align	128
        .global         _Z27segmentedSumReductionKernelPfS_
        .type           _Z27segmentedSumReductionKernelPfS_,@function
        .size           _Z27segmentedSumReductionKernelPfS_,(.L_x_9 - _Z27segmentedSumReductionKernelPfS_)
        .other          _Z27segmentedSumReductionKernelPfS_,@"STO_CUDA_ENTRY STV_DEFAULT"
_Z27segmentedSumReductionKernelPfS_:
.text._Z27segmentedSumReductionKernelPfS_:
[----:B------:R-:W-:Y:S01]  /*0000*/  LDC R1, c[0x0][0x37c] ;  /* 0x0000df00ff017b82 */ /* 0x000fe20000000800 */
[----:B------:R-:W-:Y:S05]  /*0010*/  EXIT ;  /* 0x000000000000794d */ /* 0x000fea0003800000 */
.L_x_0:
[----:B------:R-:W-:-:S00]  /*0020*/  BRA `(.L_x_0) ;  /* 0xfffffffc00fc7947 */ /* 0x000fc0000383ffff */
[----:B------:R-:W-:-:S00]  /*0030*/  NOP ;  /* 0x0000000000007918 */ /* 0x000fc00000000000 */
        /* <DEDUP_REMOVED lines=12> */
.L_x_9:


//--------------------- .text._Z30sharedMemorySumReductionKernelPfS_ --------------------------
	.section	.text._Z30sharedMemorySumReductionKernelPfS_,"ax",@progbits
	.align	128
        .global         _Z30sharedMemorySumReductionKernelPfS_
        .type           _Z30sharedMemorySumReductionKernelPfS_,@function
        .size           _Z30sharedMemorySumReductionKernelPfS_,(.L_x_10 - _Z30sharedMemorySumReductionKernelPfS_)
        .other          _Z30sharedMemorySumReductionKernelPfS_,@"STO_CUDA_ENTRY STV_DEFAULT"
_Z30sharedMemorySumReductionKernelPfS_:
.text._Z30sharedMemorySumReductionKernelPfS_:
[----:B------:R-:W-:Y:S01]  /*0000*/  LDC R1, c[0x0][0x37c] ;  /* 0x0000df00ff017b82 */ /* 0x000fe20000000800 */
[----:B------:R-:W0:Y:S07]  /*0010*/  S2R R9, SR_TID.X ;  /* 0x0000000000097919 */ /* 0x000e2e0000002100 */
[----:B------:R-:W0:Y:S01]  /*0020*/  LDC.64 R2, c[0x0][0x380] ;  /* 0x0000e000ff027b82 */ /* 0x000e220000000a00 */
[----:B------:R-:W1:Y:S07]  /*0030*/  LDCU.64 UR6, c[0x0][0x358] ;  /* 0x00006b00ff0677ac */ /* 0x000e6e0008000a00 */
[----:B------:R-:W2:Y:S01]  /*0040*/  LDC R11, c[0x0][0x360] ;  /* 0x0000d800ff0b7b82 */ /* 0x000ea20000000800 */
[----:B0-----:R-:W-:-:S04]  /*0050*/  IMAD.WIDE.U32 R2, R9, 0x4, R2 ;  /* 0x0000000409027825 */ /* 0x001fc800078e0002 */
[C---:B--2---:R-:W-:Y:S02]  /*0060*/  IMAD.WIDE R4, R11.reuse, 0x4, R2 ;  /* 0x000000040b047825 */ /* 0x044fe400078e0202 */
[----:B-1----:R-:W2:Y:S04]  /*0070*/  LDG.E R2, desc[UR6][R2.64] ;  /* 0x0000000602027981 */ /* 0x002ea8000c1e1900 */
[----:B------:R-:W2:Y:S01]  /*0080*/  LDG.E R5, desc[UR6][R4.64] ;  /* 0x0000000604057981 */ /* 0x000ea2000c1e1900 */
[----:B------:R-:W0:Y:S01]  /*0090*/  S2UR UR5, SR_CgaCtaId ;  /* 0x00000000000579c3 */ /* 0x000e220000008800 */
[----:B------:R-:W-:Y:S01]  /*00a0*/  UMOV UR4, 0x400 ;  /* 0x0000040000047882 */ /* 0x000fe20000000000 */
[----:B------:R-:W-:Y:S02]  /*00b0*/  ISETP.GE.U32.AND P1, PT, R11, 0x2, PT ;  /* 0x000000020b00780c */ /* 0x000fe40003f26070 */
[----:B------:R-:W-:Y:S01]  /*00c0*/  ISETP.NE.AND P0, PT, R9, RZ, PT ;  /* 0x000000ff0900720c */ /* 0x000fe20003f05270 */
[----:B0-----:R-:W-:-:S06]  /*00d0*/  ULEA UR4, UR5, UR4, 0x18 ;  /* 0x0000000405047291 */ /* 0x001fcc000f8ec0ff */
[----:B------:R-:W-:Y:S01]  /*00e0*/  LEA R7, R9, UR4, 0x2 ;  /* 0x0000000409077c11 */ /* 0x000fe2000f8e10ff */
[----:B--2---:R-:W-:-:S05]  /*00f0*/  FADD R0, R2, R5 ;  /* 0x0000000502007221 */ /* 0x004fca0000000000 */
[----:B------:R0:W-:Y:S01]  /*0100*/  STS [R7], R0 ;  /* 0x0000000007007388 */ /* 0x0001e20000000800 */
[----:B------:R-:W-:Y:S05]  /*0110*/  @!P1 BRA `(.L_x_1) ;  /* 0x0000000000309947 */ /* 0x000fea0003800000 */
[----:B0-----:R-:W-:-:S07]  /*0120*/  IMAD.MOV.U32 R0, RZ, RZ, R11 ;  /* 0x000000ffff007224 */ /* 0x001fce00078e000b */
.L_x_2:
[----:B------:R-:W-:Y:S01]  /*0130*/  BAR.SYNC.DEFER_BLOCKING 0x0 ;  /* 0x0000000000007b1d */ /* 0x000fe20000010000 */
[----:B------:R-:W-:-:S04]  /*0140*/  SHF.R.U32.HI R6, RZ, 0x1, R0 ;  /* 0x00000001ff067819 */ /* 0x000fc80000011600 */
[----:B------:R-:W-:-:S13]  /*0150*/  ISETP.GE.U32.AND P1, PT, R9, R6, PT ;  /* 0x000000060900720c */ /* 0x000fda0003f26070 */
[----:B------:R-:W-:Y:S01]  /*0160*/  @!P1 LEA R2, R6, R7, 0x2 ;  /* 0x0000000706029211 */ /* 0x000fe200078e10ff */
[----:B------:R-:W-:Y:S05]  /*0170*/  @!P1 LDS R3, [R7] ;  /* 0x0000000007039984 */ /* 0x000fea0000000800 */
[----:B------:R-:W0:Y:S02]  /*0180*/  @!P1 LDS R2, [R2] ;  /* 0x0000000002029984 */ /* 0x000e240000000800 */
[----:B0-----:R-:W-:-:S05]  /*0190*/  @!P1 FADD R4, R2, R3 ;  /* 0x0000000302049221 */ /* 0x001fca0000000000 */
[----:B------:R1:W-:Y:S01]  /*01a0*/  @!P1 STS [R7], R4 ;  /* 0x0000000407009388 */ /* 0x0003e20000000800 */
[----:B------:R-:W-:Y:S01]  /*01b0*/  ISETP.GT.U32.AND P1, PT, R0, 0x3, PT ;  /* 0x000000030000780c */ /* 0x000fe20003f24070 */
[----:B------:R-:W-:-:S12]  /*01c0*/  IMAD.MOV.U32 R0, RZ, RZ, R6 ;  /* 0x000000ffff007224 */ /* 0x000fd800078e0006 */
[----:B-1----:R-:W-:Y:S05]  /*01d0*/  @P1 BRA `(.L_x_2) ;  /* 0xfffffffc00d41947 */ /* 0x002fea000383ffff */
.L_x_1:
[----:B------:R-:W-:Y:S05]  /*01e0*/  @P0 EXIT ;  /* 0x000000000000094d */ /* 0x000fea0003800000 */
[----:B------:R-:W1:Y:S01]  /*01f0*/  S2UR UR5, SR_CgaCtaId ;  /* 0x00000000000579c3 */ /* 0x000e620000008800 */
[----:B------:R-:W-:-:S07]  /*0200*/  UMOV UR4, 0x400 ;  /* 0x0000040000047882 */ /* 0x000fce0000000000 */
[----:B------:R-:W2:Y:S01]  /*0210*/  LDC.64 R2, c[0x0][0x388] ;  /* 0x0000e200ff027b82 */ /* 0x000ea20000000a00 */
[----:B-1----:R-:W-:-:S09]  /*0220*/  ULEA UR4, UR5, UR4, 0x18 ;  /* 0x0000000405047291 */ /* 0x002fd2000f8ec0ff */
[----:B------:R-:W2:Y:S04]  /*0230*/  LDS R5, [UR4] ;  /* 0x00000004ff057984 */ /* 0x000ea80008000800 */
[----:B--2---:R-:W-:Y:S01]  /*0240*/  STG.E desc[UR6][R2.64], R5 ;  /* 0x0000000502007986 */ /* 0x004fe2000c101906 */
[----:B------:R-:W-:Y:S05]  /*0250*/  EXIT ;  /* 0x000000000000794d */ /* 0x000fea0003800000 */
.L_x_3:
        /* <DEDUP_REMOVED lines=10> */
.L_x_10:


//--------------------- .text._Z28convergentSumReductionKernelPfS_ --------------------------
	.section	.text._Z28convergentSumReductionKernelPfS_,"ax",@progbits
	.align	128
        .global         _Z28convergentSumReductionKernelPfS_
        .type           _Z28convergentSumReductionKernelPfS_,@function
        .size           _Z28convergentSumReductionKernelPfS_,(.L_x_11 - _Z28convergentSumReductionKernelPfS_)
        .other          _Z28convergentSumReductionKernelPfS_,@"STO_CUDA_ENTRY STV_DEFAULT"
_Z28convergentSumReductionKernelPfS_:
.text._Z28convergentSumReductionKernelPfS_:
[----:B------:R-:W-:Y:S01]  /*0000*/  LDC R1, c[0x0][0x37c] ;  /* 0x0000df00ff017b82 */ /* 0x000fe20000000800 */
[----:B------:R-:W0:Y:S07]  /*0010*/  S2R R0, SR_TID.X ;  /* 0x0000000000007919 */ /* 0x000e2e0000002100 */
[----:B------:R-:W0:Y:S01]  /*0020*/  LDC.64 R2, c[0x0][0x380] ;  /* 0x0000e000ff027b82 */ /* 0x000e220000000a00 */
[----:B------:R-:W1:Y:S01]  /*0030*/  LDCU UR6, c[0x0][0x360] ;  /* 0x00006c00ff0677ac */ /* 0x000e620008000800 */
[----:B------:R-:W2:Y:S01]  /*0040*/  LDCU.64 UR4, c[0x0][0x358] ;  /* 0x00006b00ff0477ac */ /* 0x000ea20008000a00 */
[----:B-1----:R-:W-:Y:S01]  /*0050*/  MOV R7, UR6 ;  /* 0x0000000600077c02 */ /* 0x002fe20008000f00 */
[----:B0-2---:R-:W-:-:S07]  /*0060*/  IMAD.WIDE.U32 R2, R0, 0x4, R2 ;  /* 0x0000000400027825 */ /* 0x005fce00078e0002 */
.L_x_6:
[----:B------:R-:W-:Y:S01]  /*0070*/  ISETP.GE.U32.AND P0, PT, R0, R7, PT ;  /* 0x000000070000720c */ /* 0x000fe20003f06070 */
[----:B------:R-:W-:-:S12]  /*0080*/  BSSY.RECONVERGENT B0, `(.L_x_4) ;  /* 0x0000007000007945 */ /* 0x000fd80003800200 */
[----:B0-----:R-:W-:Y:S05]  /*0090*/  @P0 BRA `(.L_x_5) ;  /* 0x0000000000140947 */ /* 0x001fea0003800000 */
[----:B------:R-:W-:Y:S01]  /*00a0*/  IMAD.WIDE R4, R7, 0x4, R2 ;  /* 0x0000000407047825 */ /* 0x000fe200078e0202 */
[----:B------:R-:W2:Y:S05]  /*00b0*/  LDG.E R9, desc[UR4][R2.64] ;  /* 0x0000000402097981 */ /* 0x000eaa000c1e1900 */
[----:B------:R-:W2:Y:S02]  /*00c0*/  LDG.E R4, desc[UR4][R4.64] ;  /* 0x0000000404047981 */ /* 0x000ea4000c1e1900 */
[----:B--2---:R-:W-:-:S05]  /*00d0*/  FADD R9, R4, R9 ;  /* 0x0000000904097221 */ /* 0x004fca0000000000 */
[----:B------:R0:W-:Y:S02]  /*00e0*/  STG.E desc[UR4][R2.64], R9 ;  /* 0x0000000902007986 */ /* 0x0001e4000c101904 */
.L_x_5:
[----:B------:R-:W-:Y:S05]  /*00f0*/  BSYNC.RECONVERGENT B0 ;  /* 0x0000000000007941 */ /* 0x000fea0003800200 */
.L_x_4:
[----:B------:R-:W-:Y:S01]  /*0100*/  BAR.SYNC.DEFER_BLOCKING 0x0 ;  /* 0x0000000000007b1d */ /* 0x000fe20000010000 */
[----:B------:R-:W-:Y:S02]  /*0110*/  ISETP.GT.U32.AND P0, PT, R7, 0x1, PT ;  /* 0x000000010700780c */ /* 0x000fe40003f04070 */
[----:B------:R-:W-:-:S11]  /*0120*/  SHF.R.U32.HI R7, RZ, 0x1, R7 ;  /* 0x00000001ff077819 */ /* 0x000fd60000011607 */
[----:B------:R-:W-:Y:S05]  /*0130*/  @P0 BRA `(.L_x_6) ;  /* 0xfffffffc00cc0947 */ /* 0x000fea000383ffff */
[----:B------:R-:W-:-:S13]  /*0140*/  ISETP.NE.AND P0, PT, R0, RZ, PT ;  /* 0x000000ff0000720c */ /* 0x000fda0003f05270 */
[----:B------:R-:W-:Y:S05]  /*0150*/  @P0 EXIT ;  /* 0x000000000000094d */ /* 0x000fea0003800000 */
[----:B0-----:R-:W0:Y:S02]  /*0160*/  LDC.64 R2, c[0x0][0x380] ;  /* 0x0000e000ff027b82 */ /* 0x001e240000000a00 */
[----:B0-----:R-:W2:Y:S06]  /*0170*/  LDG.E R3, desc[UR4][R2.64] ;  /* 0x0000000402037981 */ /* 0x001eac000c1e1900 */
[----:B------:R-:W2:Y:S02]  /*0180*/  LDC.64 R4, c[0x0][0x388] ;  /* 0x0000e200ff047b82 */ /* 0x000ea40000000a00 */
[----:B--2---:R-:W-:Y:S01]  /*0190*/  STG.E desc[UR4][R4.64], R3 ;  /* 0x0000000304007986 */ /* 0x004fe2000c101904 */
[----:B------:R-:W-:Y:S05]  /*01a0*/  EXIT ;  /* 0x000000000000794d */ /* 0x000fea0003800000 */
.L_x_7:
        /* <DEDUP_REMOVED lines=13> */
.L_x_11:


//--------------------- .text._Z24atomicSumReductionKernelPfS_ --------------------------
	.section	.text._Z24atomicSumReductionKernelPfS_,"ax",@progbits
	.align	128
        .global         _Z24atomicSumReductionKernelPfS_
        .type           _Z24atomicSumReductionKernelPfS_,@function
        .size           _Z24atomicSumReductionKernelPfS_,(.L_x_12 - _Z24atomicSumReductionKernelPfS_)
        .other          _Z24atomicSumReductionKernelPfS_,@"STO_CUDA_ENTRY STV_DEFAULT"
_Z24atomicSumReductionKernelPfS_:
.text._Z24atomicSumReductionKernelPfS_:
[----:B------:R-:W-:Y:S08]  /*0000*/  LDC R1, c[0x0][0x37c] ;  /* 0x0000df00ff017b82 */ /* 0x000ff00000000800 */
[----:B------:R-:W0:Y:S01]  /*0010*/  LDC.64 R2, c[0x0][0x380] ;  /* 0x0000e000ff027b82 */ /* 0x000e220000000a00 */
[----:B------:R-:W0:Y:S07]  /*0020*/  LDCU.64 UR4, c[0x0][0x358] ;  /* 0x00006b00ff0477ac */ /* 0x000e2e0008000a00 */
[----:B------:R-:W1:Y:S01]  /*0030*/  LDC.64 R4, c[0x0][0x388] ;  /* 0x0000e200ff047b82 */ /* 0x000e620000000a00 */
[----:B0-----:R-:W2:Y:S04]  /*0040*/  LDG.E R2, desc[UR4][R2.64] ;  /* 0x0000000402027981 */ /* 0x001ea8000c1e1900 */
[----:B-1----:R-:W2:Y:S02]  /*0050*/  LDG.E R7, desc[UR4][R4.64] ;  /* 0x0000000404077981 */ /* 0x002ea4000c1e1900 */
[----:B--2---:R-:W-:-:S05]  /*0060*/  FADD R7, R2, R7 ;  /* 0x0000000702077221 */ /* 0x004fca0000000000 */
[----:B------:R-:W-:Y:S01]  /*0070*/  STG.E desc[UR4][R4.64], R7 ;  /* 0x0000000704007986 */ /* 0x000fe2000c101904 */
[----:B------:R-:W-:Y:S05]  /*0080*/  EXIT ;  /* 0x000000000000794d */ /* 0x000fea0003800000 */
.L_x_8:
        /* <DEDUP_REMOVED lines=15> */
.L_x_12:


//--------------------- .nv.shared._Z27segmentedSumReductionKernelPfS_ --------------------------
	.section	.nv.shared._Z27segmentedSumReductionKernelPfS_,"aw",@nobits
	.sectionflags	@""
	.align	16
	.zero		1024


//--------------------- .nv.shared.reserved.0     --------------------------
	.section	.nv.shared.reserved.0,"aw",@nobits
	.weak		__nv_reservedSMEM_offset_0_alias
	.size		__nv_reservedSMEM_offset_0_alias, 0, 64
	.other		__nv_reservedSMEM_offset_0_alias,@"STO_CUDA_RESERVED_SHARED STV_DEFAULT"
__nv_reservedSMEM_offset_0_alias:
	.zero		0
	.zero		64


//--------------------- .nv.shared._Z30sharedMemorySumReductionKernelPfS_ --------------------------
	.section	.nv.shared._Z30sharedMemorySumReductionKernelPfS_,"aw",@nobits
	.sectionflags	@""
	.align	16
	.zero		1024


//--------------------- .nv.shared._Z28convergentSumReductionKernelPfS_ --------------------------
	.section	.nv.shared._Z28convergentSumReductionKernelPfS_,"aw",@nobits
	.sectionflags	@""
	.align	16
	.zero		1024


//--------------------- .nv.shared._Z24atomicSumReductionKernelPfS_ --------------------------
	.section	.nv.shared._Z24atomicSumReductionKernelPfS_,"aw",@nobits
	.sectionflags	@""
	.align	16
	.zero		1024


//--------------------- .nv.constant0._Z27segmentedSumReductionKernelPfS_ --------------------------
	.section	.nv.constant0._Z27segmentedSumReductionKernelPfS_,"a",@progbits
	.sectionflags	@""
	.align	4
.nv.constant0._Z27segmentedSumReductionKernelPfS_:
	.zero		912


//--------------------- .nv.constant0._Z30sharedMemorySumReductionKernelPfS_ --------------------------
	.section	.nv.constant0._Z30sharedMemorySumReductionKernelPfS_,"a",@progbits
	.sectionflags	@""
	.align	4
.nv.constant0._Z30sharedMemorySumReductionKernelPfS_:
	.zero		912


//--------------------- .nv.constant0._Z28convergentSumReductionKernelPfS_ --------------------------
	.section	.nv.constant0._Z28convergentSumReductionKernelPfS_,"a",@progbits
	.sectionflags	@""
	.align	4
.nv.constant0._Z28convergentSumReductionKernelPfS_:
	.zero		912


//--------------------- .nv.constant0._Z24atomicSumReductionKernelPfS_ --------------------------
	.section	.nv.constant0._Z24atomicSumReductionKernelPfS_,"a",@progbits
	.sectionflags	@""
	.align	4
.nv.constant0._Z24atomicSumReductionKernelPfS_:
	.zero		912


//--------------------- SYMBOLS --------------------------

	.type		.nv.reservedSmem.offset0,@object
	.size		.nv.reservedSmem.offset0,0x4
	.type		.nv.reservedSmem.cap,@object
	.size		.nv.reservedSmem.cap,0x4
